//
// Generated by NVIDIA NVVM Compiler
//
// Compiler Build ID: CL-36424714
// Cuda compilation tools, release 13.0, V13.0.88
// Based on NVVM 20.0.0
//

.version 9.0
.target sm_100
.address_size 64

	// .globl	_Z11matrix_multPfS_S_i

.visible .entry _Z11matrix_multPfS_S_i(
	.param .u64 .ptr .align 1 _Z11matrix_multPfS_S_i_param_0,
	.param .u64 .ptr .align 1 _Z11matrix_multPfS_S_i_param_1,
	.param .u64 .ptr .align 1 _Z11matrix_multPfS_S_i_param_2,
	.param .u32 _Z11matrix_multPfS_S_i_param_3
)
{
	.reg .pred 	%p<10>;
	.reg .b32 	%r<39>;
	.reg .b32 	%f<68>;
	.reg .b64 	%rd<67>;

	ld.param.u64 	%rd14, [_Z11matrix_multPfS_S_i_param_0];
	ld.param.u64 	%rd15, [_Z11matrix_multPfS_S_i_param_1];
	ld.param.u32 	%r17, [_Z11matrix_multPfS_S_i_param_3];
	cvta.to.global.u64 	%rd1, %rd15;
	cvta.to.global.u64 	%rd2, %rd14;
	mov.u32 	%r18, %ctaid.y;
	mov.u32 	%r19, %ntid.y;
	mov.u32 	%r20, %tid.y;
	mad.lo.s32 	%r1, %r18, %r19, %r20;
	mov.u32 	%r21, %ctaid.x;
	mov.u32 	%r22, %ntid.x;
	mov.u32 	%r23, %tid.x;
	mad.lo.s32 	%r2, %r21, %r22, %r23;
	setp.lt.s32 	%p1, %r17, 1;
	mov.f32 	%f67, 0f00000000;
	@%p1 bra 	$L__BB0_12;
	mul.lo.s32 	%r3, %r17, %r1;
	and.b32  	%r4, %r17, 7;
	setp.lt.u32 	%p2, %r17, 8;
	mov.f32 	%f67, 0f00000000;
	mov.b32 	%r37, 0;
	@%p2 bra 	$L__BB0_4;
	and.b32  	%r37, %r17, 2147483640;
	neg.s32 	%r35, %r37;
	mul.wide.u32 	%rd16, %r17, 4;
	add.s64 	%rd3, %rd1, %rd16;
	mul.wide.u32 	%rd17, %r17, 8;
	add.s64 	%rd4, %rd1, %rd17;
	mul.wide.u32 	%rd18, %r17, 12;
	add.s64 	%rd5, %rd1, %rd18;
	mul.wide.u32 	%rd19, %r17, 16;
	add.s64 	%rd6, %rd1, %rd19;
	mul.wide.u32 	%rd20, %r17, 20;
	add.s64 	%rd7, %rd1, %rd20;
	mul.wide.u32 	%rd21, %r17, 24;
	add.s64 	%rd8, %rd1, %rd21;
	mul.wide.u32 	%rd22, %r17, 28;
	add.s64 	%rd9, %rd1, %rd22;
	mul.wide.u32 	%rd23, %r3, 4;
	add.s64 	%rd24, %rd23, %rd2;
	add.s64 	%rd66, %rd24, 16;
	mov.f32 	%f67, 0f00000000;
	mov.u32 	%r34, %r2;
$L__BB0_3:
	.pragma "nounroll";
	mul.wide.s32 	%rd25, %r34, 4;
	add.s64 	%rd26, %rd3, %rd25;
	add.s64 	%rd27, %rd4, %rd25;
	add.s64 	%rd28, %rd5, %rd25;
	add.s64 	%rd29, %rd6, %rd25;
	add.s64 	%rd30, %rd7, %rd25;
	add.s64 	%rd31, %rd8, %rd25;
	add.s64 	%rd32, %rd9, %rd25;
	add.s64 	%rd33, %rd1, %rd25;
	ld.global.f32 	%f17, [%rd66+-16];
	ld.global.f32 	%f18, [%rd33];
	fma.rn.f32 	%f19, %f17, %f18, %f67;
	ld.global.f32 	%f20, [%rd66+-12];
	ld.global.f32 	%f21, [%rd26];
	fma.rn.f32 	%f22, %f20, %f21, %f19;
	ld.global.f32 	%f23, [%rd66+-8];
	ld.global.f32 	%f24, [%rd27];
	fma.rn.f32 	%f25, %f23, %f24, %f22;
	ld.global.f32 	%f26, [%rd66+-4];
	ld.global.f32 	%f27, [%rd28];
	fma.rn.f32 	%f28, %f26, %f27, %f25;
	ld.global.f32 	%f29, [%rd66];
	ld.global.f32 	%f30, [%rd29];
	fma.rn.f32 	%f31, %f29, %f30, %f28;
	ld.global.f32 	%f32, [%rd66+4];
	ld.global.f32 	%f33, [%rd30];
	fma.rn.f32 	%f34, %f32, %f33, %f31;
	ld.global.f32 	%f35, [%rd66+8];
	ld.global.f32 	%f36, [%rd31];
	fma.rn.f32 	%f37, %f35, %f36, %f34;
	ld.global.f32 	%f38, [%rd66+12];
	ld.global.f32 	%f39, [%rd32];
	fma.rn.f32 	%f67, %f38, %f39, %f37;
	add.s32 	%r35, %r35, 8;
	shl.b32 	%r25, %r17, 3;
	add.s32 	%r34, %r34, %r25;
	add.s64 	%rd66, %rd66, 32;
	setp.ne.s32 	%p3, %r35, 0;
	@%p3 bra 	$L__BB0_3;
$L__BB0_4:
	setp.eq.s32 	%p4, %r4, 0;
	@%p4 bra 	$L__BB0_12;
	and.b32  	%r12, %r17, 3;
	setp.lt.u32 	%p5, %r4, 4;
	@%p5 bra 	$L__BB0_7;
	add.s32 	%r26, %r37, %r3;
	mul.wide.u32 	%rd34, %r26, 4;
	add.s64 	%rd35, %rd2, %rd34;
	ld.global.f32 	%f41, [%rd35];
	mad.lo.s32 	%r27, %r37, %r17, %r2;
	mul.wide.s32 	%rd36, %r27, 4;
	add.s64 	%rd37, %rd1, %rd36;
	ld.global.f32 	%f42, [%rd37];
	fma.rn.f32 	%f43, %f41, %f42, %f67;
	cvt.u64.u32 	%rd38, %r3;
	cvt.u64.u32 	%rd39, %r37;
	add.s64 	%rd40, %rd39, %rd38;
	shl.b64 	%rd41, %rd40, 2;
	add.s64 	%rd42, %rd2, %rd41;
	ld.global.f32 	%f44, [%rd42+4];
	mul.wide.u32 	%rd43, %r17, 4;
	add.s64 	%rd44, %rd37, %rd43;
	ld.global.f32 	%f45, [%rd44];
	fma.rn.f32 	%f46, %f44, %f45, %f43;
	ld.global.f32 	%f47, [%rd42+8];
	add.s64 	%rd45, %rd44, %rd43;
	ld.global.f32 	%f48, [%rd45];
	fma.rn.f32 	%f49, %f47, %f48, %f46;
	ld.global.f32 	%f50, [%rd42+12];
	add.s64 	%rd46, %rd45, %rd43;
	ld.global.f32 	%f51, [%rd46];
	fma.rn.f32 	%f67, %f50, %f51, %f49;
	add.s32 	%r37, %r37, 4;
$L__BB0_7:
	setp.eq.s32 	%p6, %r12, 0;
	@%p6 bra 	$L__BB0_12;
	setp.eq.s32 	%p7, %r12, 1;
	@%p7 bra 	$L__BB0_10;
	add.s32 	%r28, %r37, %r3;
	mul.wide.u32 	%rd47, %r28, 4;
	add.s64 	%rd48, %rd2, %rd47;
	ld.global.f32 	%f53, [%rd48];
	mad.lo.s32 	%r29, %r37, %r17, %r2;
	mul.wide.s32 	%rd49, %r29, 4;
	add.s64 	%rd50, %rd1, %rd49;
	ld.global.f32 	%f54, [%rd50];
	fma.rn.f32 	%f55, %f53, %f54, %f67;
	cvt.u64.u32 	%rd51, %r3;
	cvt.u64.u32 	%rd52, %r37;
	add.s64 	%rd53, %rd52, %rd51;
	shl.b64 	%rd54, %rd53, 2;
	add.s64 	%rd55, %rd2, %rd54;
	ld.global.f32 	%f56, [%rd55+4];
	mul.wide.u32 	%rd56, %r17, 4;
	add.s64 	%rd57, %rd50, %rd56;
	ld.global.f32 	%f57, [%rd57];
	fma.rn.f32 	%f67, %f56, %f57, %f55;
	add.s32 	%r37, %r37, 2;
$L__BB0_10:
	and.b32  	%r30, %r17, 1;
	setp.eq.b32 	%p8, %r30, 1;
	not.pred 	%p9, %p8;
	@%p9 bra 	$L__BB0_12;
	add.s32 	%r31, %r37, %r3;
	mul.wide.u32 	%rd58, %r31, 4;
	add.s64 	%rd59, %rd2, %rd58;
	ld.global.f32 	%f58, [%rd59];
	mad.lo.s32 	%r32, %r37, %r17, %r2;
	mul.wide.s32 	%rd60, %r32, 4;
	add.s64 	%rd61, %rd1, %rd60;
	ld.global.f32 	%f59, [%rd61];
	fma.rn.f32 	%f67, %f58, %f59, %f67;
$L__BB0_12:
	ld.param.u64 	%rd65, [_Z11matrix_multPfS_S_i_param_2];
	cvta.to.global.u64 	%rd62, %rd65;
	mad.lo.s32 	%r33, %r17, %r1, %r2;
	mul.wide.s32 	%rd63, %r33, 4;
	add.s64 	%rd64, %rd62, %rd63;
	st.global.f32 	[%rd64], %f67;
	ret;

}
	// .globl	_Z26matrixMultiplicationKernelPfS_S_i
.visible .entry _Z26matrixMultiplicationKernelPfS_S_i(
	.param .u64 .ptr .align 1 _Z26matrixMultiplicationKernelPfS_S_i_param_0,
	.param .u64 .ptr .align 1 _Z26matrixMultiplicationKernelPfS_S_i_param_1,
	.param .u64 .ptr .align 1 _Z26matrixMultiplicationKernelPfS_S_i_param_2,
	.param .u32 _Z26matrixMultiplicationKernelPfS_S_i_param_3
)
{
	.reg .pred 	%p<12>;
	.reg .b32 	%r<40>;
	.reg .b32 	%f<68>;
	.reg .b64 	%rd<67>;

	ld.param.u64 	%rd14, [_Z26matrixMultiplicationKernelPfS_S_i_param_0];
	ld.param.u64 	%rd15, [_Z26matrixMultiplicationKernelPfS_S_i_param_1];
	ld.param.u32 	%r17, [_Z26matrixMultiplicationKernelPfS_S_i_param_3];
	cvta.to.global.u64 	%rd1, %rd15;
	cvta.to.global.u64 	%rd2, %rd14;
	mov.u32 	%r18, %ctaid.y;
	mov.u32 	%r19, %ntid.y;
	mov.u32 	%r20, %tid.y;
	mad.lo.s32 	%r1, %r18, %r19, %r20;
	mov.u32 	%r21, %ctaid.x;
	mov.u32 	%r22, %ntid.x;
	mov.u32 	%r23, %tid.x;
	mad.lo.s32 	%r2, %r21, %r22, %r23;
	max.s32 	%r24, %r1, %r2;
	setp.ge.s32 	%p1, %r24, %r17;
	setp.lt.s32 	%p2, %r17, 1;
	mov.f32 	%f67, 0f00000000;
	or.pred  	%p3, %p1, %p2;
	@%p3 bra 	$L__BB1_12;
	mul.lo.s32 	%r3, %r17, %r1;
	and.b32  	%r4, %r17, 7;
	setp.lt.u32 	%p4, %r17, 8;
	mov.f32 	%f67, 0f00000000;
	mov.b32 	%r38, 0;
	@%p4 bra 	$L__BB1_4;
	and.b32  	%r38, %r17, 2147483640;
	neg.s32 	%r36, %r38;
	mul.wide.u32 	%rd16, %r17, 4;
	add.s64 	%rd3, %rd1, %rd16;
	mul.wide.u32 	%rd17, %r17, 8;
	add.s64 	%rd4, %rd1, %rd17;
	mul.wide.u32 	%rd18, %r17, 12;
	add.s64 	%rd5, %rd1, %rd18;
	mul.wide.u32 	%rd19, %r17, 16;
	add.s64 	%rd6, %rd1, %rd19;
	mul.wide.u32 	%rd20, %r17, 20;
	add.s64 	%rd7, %rd1, %rd20;
	mul.wide.u32 	%rd21, %r17, 24;
	add.s64 	%rd8, %rd1, %rd21;
	mul.wide.u32 	%rd22, %r17, 28;
	add.s64 	%rd9, %rd1, %rd22;
	mul.wide.u32 	%rd23, %r3, 4;
	add.s64 	%rd24, %rd23, %rd2;
	add.s64 	%rd66, %rd24, 16;
	mov.f32 	%f67, 0f00000000;
	mov.u32 	%r35, %r2;
$L__BB1_3:
	.pragma "nounroll";
	mul.wide.s32 	%rd25, %r35, 4;
	add.s64 	%rd26, %rd3, %rd25;
	add.s64 	%rd27, %rd4, %rd25;
	add.s64 	%rd28, %rd5, %rd25;
	add.s64 	%rd29, %rd6, %rd25;
	add.s64 	%rd30, %rd7, %rd25;
	add.s64 	%rd31, %rd8, %rd25;
	add.s64 	%rd32, %rd9, %rd25;
	add.s64 	%rd33, %rd1, %rd25;
	ld.global.f32 	%f17, [%rd66+-16];
	ld.global.f32 	%f18, [%rd33];
	fma.rn.f32 	%f19, %f17, %f18, %f67;
	ld.global.f32 	%f20, [%rd66+-12];
	ld.global.f32 	%f21, [%rd26];
	fma.rn.f32 	%f22, %f20, %f21, %f19;
	ld.global.f32 	%f23, [%rd66+-8];
	ld.global.f32 	%f24, [%rd27];
	fma.rn.f32 	%f25, %f23, %f24, %f22;
	ld.global.f32 	%f26, [%rd66+-4];
	ld.global.f32 	%f27, [%rd28];
	fma.rn.f32 	%f28, %f26, %f27, %f25;
	ld.global.f32 	%f29, [%rd66];
	ld.global.f32 	%f30, [%rd29];
	fma.rn.f32 	%f31, %f29, %f30, %f28;
	ld.global.f32 	%f32, [%rd66+4];
	ld.global.f32 	%f33, [%rd30];
	fma.rn.f32 	%f34, %f32, %f33, %f31;
	ld.global.f32 	%f35, [%rd66+8];
	ld.global.f32 	%f36, [%rd31];
	fma.rn.f32 	%f37, %f35, %f36, %f34;
	ld.global.f32 	%f38, [%rd66+12];
	ld.global.f32 	%f39, [%rd32];
	fma.rn.f32 	%f67, %f38, %f39, %f37;
	add.s32 	%r36, %r36, 8;
	shl.b32 	%r26, %r17, 3;
	add.s32 	%r35, %r35, %r26;
	add.s64 	%rd66, %rd66, 32;
	setp.ne.s32 	%p5, %r36, 0;
	@%p5 bra 	$L__BB1_3;
$L__BB1_4:
	setp.eq.s32 	%p6, %r4, 0;
	@%p6 bra 	$L__BB1_12;
	and.b32  	%r12, %r17, 3;
	setp.lt.u32 	%p7, %r4, 4;
	@%p7 bra 	$L__BB1_7;
	add.s32 	%r27, %r38, %r3;
	mul.wide.u32 	%rd34, %r27, 4;
	add.s64 	%rd35, %rd2, %rd34;
	ld.global.f32 	%f41, [%rd35];
	mad.lo.s32 	%r28, %r38, %r17, %r2;
	mul.wide.s32 	%rd36, %r28, 4;
	add.s64 	%rd37, %rd1, %rd36;
	ld.global.f32 	%f42, [%rd37];
	fma.rn.f32 	%f43, %f41, %f42, %f67;
	cvt.u64.u32 	%rd38, %r3;
	cvt.u64.u32 	%rd39, %r38;
	add.s64 	%rd40, %rd39, %rd38;
	shl.b64 	%rd41, %rd40, 2;
	add.s64 	%rd42, %rd2, %rd41;
	ld.global.f32 	%f44, [%rd42+4];
	mul.wide.u32 	%rd43, %r17, 4;
	add.s64 	%rd44, %rd37, %rd43;
	ld.global.f32 	%f45, [%rd44];
	fma.rn.f32 	%f46, %f44, %f45, %f43;
	ld.global.f32 	%f47, [%rd42+8];
	add.s64 	%rd45, %rd44, %rd43;
	ld.global.f32 	%f48, [%rd45];
	fma.rn.f32 	%f49, %f47, %f48, %f46;
	ld.global.f32 	%f50, [%rd42+12];
	add.s64 	%rd46, %rd45, %rd43;
	ld.global.f32 	%f51, [%rd46];
	fma.rn.f32 	%f67, %f50, %f51, %f49;
	add.s32 	%r38, %r38, 4;
$L__BB1_7:
	setp.eq.s32 	%p8, %r12, 0;
	@%p8 bra 	$L__BB1_12;
	setp.eq.s32 	%p9, %r12, 1;
	@%p9 bra 	$L__BB1_10;
	add.s32 	%r29, %r38, %r3;
	mul.wide.u32 	%rd47, %r29, 4;
	add.s64 	%rd48, %rd2, %rd47;
	ld.global.f32 	%f53, [%rd48];
	mad.lo.s32 	%r30, %r38, %r17, %r2;
	mul.wide.s32 	%rd49, %r30, 4;
	add.s64 	%rd50, %rd1, %rd49;
	ld.global.f32 	%f54, [%rd50];
	fma.rn.f32 	%f55, %f53, %f54, %f67;
	cvt.u64.u32 	%rd51, %r3;
	cvt.u64.u32 	%rd52, %r38;
	add.s64 	%rd53, %rd52, %rd51;
	shl.b64 	%rd54, %rd53, 2;
	add.s64 	%rd55, %rd2, %rd54;
	ld.global.f32 	%f56, [%rd55+4];
	mul.wide.u32 	%rd56, %r17, 4;
	add.s64 	%rd57, %rd50, %rd56;
	ld.global.f32 	%f57, [%rd57];
	fma.rn.f32 	%f67, %f56, %f57, %f55;
	add.s32 	%r38, %r38, 2;
$L__BB1_10:
	and.b32  	%r31, %r17, 1;
	setp.eq.b32 	%p10, %r31, 1;
	not.pred 	%p11, %p10;
	@%p11 bra 	$L__BB1_12;
	add.s32 	%r32, %r38, %r3;
	mul.wide.u32 	%rd58, %r32, 4;
	add.s64 	%rd59, %rd2, %rd58;
	ld.global.f32 	%f58, [%rd59];
	mad.lo.s32 	%r33, %r38, %r17, %r2;
	mul.wide.s32 	%rd60, %r33, 4;
	add.s64 	%rd61, %rd1, %rd60;
	ld.global.f32 	%f59, [%rd61];
	fma.rn.f32 	%f67, %f58, %f59, %f67;
$L__BB1_12:
	ld.param.u64 	%rd65, [_Z26matrixMultiplicationKernelPfS_S_i_param_2];
	cvta.to.global.u64 	%rd62, %rd65;
	mad.lo.s32 	%r34, %r17, %r1, %r2;
	mul.wide.s32 	%rd63, %r34, 4;
	add.s64 	%rd64, %rd62, %rd63;
	st.global.f32 	[%rd64], %f67;
	ret;

}


// ===== COMPILED SASS (sm_100) =====

	.target	sm_100

	.elftype	@"ET_EXEC"


//--------------------- .note.nv.tkinfo           --------------------------
	.section	.note.nv.tkinfo,"",@"SHT_NOTE"
	.sectionflags	@"SHF_NOTE_NV_TKINFO"
	.tkinfo
        /*0018*/ 	.word	0x00000002
        /*0030*/ 	.string	""
        /*0030*/ 	.string	"ptxas"
        /*0030*/ 	.string	"Cuda compilation tools, release 13.0, V13.0.88"
        /*0030*/ 	.string	"Build cuda_13.0.r13.0/compiler.36424714_0"
        /*0030*/ 	.string	"-arch sm_100 -m 64 "



//--------------------- .note.nv.cuinfo           --------------------------
	.section	.note.nv.cuinfo,"",@"SHT_NOTE"
	.sectionflags	@"SHF_NOTE_NV_CUINFO"
        /*0018*/ 	.short	0x0002
        /*001a*/ 	.short	0x0064
        /*001c*/ 	.short	0x0082
	.zero		2


//--------------------- .nv.info                  --------------------------
	.section	.nv.info,"",@"SHT_CUDA_INFO"
	.align	4


	//----- nvinfo : EIATTR_REGCOUNT
	.align		4
        /*0000*/ 	.byte	0x04, 0x2f
        /*0002*/ 	.short	(.L_1 - .L_0)
	.align		4
.L_0:
        /*0004*/ 	.word	index@(_Z11matrix_multPfS_S_i)
        /*0008*/ 	.word	0x0000001e


	//----- nvinfo : EIATTR_FRAME_SIZE
	.align		4
.L_1:
        /*000c*/ 	.byte	0x04, 0x11
        /*000e*/ 	.short	(.L_3 - .L_2)
	.align		4
.L_2:
        /*0010*/ 	.word	index@(_Z11matrix_multPfS_S_i)
        /*0014*/ 	.word	0x00000000


	//----- nvinfo : EIATTR_REGCOUNT
	.align		4
.L_3:
        /*0018*/ 	.byte	0x04, 0x2f
        /*001a*/ 	.short	(.L_5 - .L_4)
	.align		4
.L_4:
        /*001c*/ 	.word	index@(_Z26matrixMultiplicationKernelPfS_S_i)
        /*0020*/ 	.word	0x0000001e


	//----- nvinfo : EIATTR_FRAME_SIZE
	.align		4
.L_5:
        /*0024*/ 	.byte	0x04, 0x11
        /*0026*/ 	.short	(.L_7 - .L_6)
	.align		4
.L_6:
        /*0028*/ 	.word	index@(_Z26matrixMultiplicationKernelPfS_S_i)
        /*002c*/ 	.word	0x00000000


	//----- nvinfo : EIATTR_MIN_STACK_SIZE
	.align		4
.L_7:
        /*0030*/ 	.byte	0x04, 0x12
        /*0032*/ 	.short	(.L_9 - .L_8)
	.align		4
.L_8:
        /*0034*/ 	.word	index@(_Z26matrixMultiplicationKernelPfS_S_i)
        /*0038*/ 	.word	0x00000000


	//----- nvinfo : EIATTR_MIN_STACK_SIZE
	.align		4
.L_9:
        /*003c*/ 	.byte	0x04, 0x12
        /*003e*/ 	.short	(.L_11 - .L_10)
	.align		4
.L_10:
        /*0040*/ 	.word	index@(_Z11matrix_multPfS_S_i)
        /*0044*/ 	.word	0x00000000
.L_11:


//--------------------- .nv.compat                --------------------------
	.section	.nv.compat,"",@"SHT_CUDA_COMPAT_INFO"
	.align	4
        /*0000*/ 	.byte	0x02, 0x09, 0x00, 0x00, 0x02, 0x02, 0x01, 0x00, 0x02, 0x05, 0x05, 0x00, 0x03, 0x07, 0x01, 0x01
        /*0010*/ 	.byte	0x02, 0x03, 0x00, 0x00, 0x02, 0x06, 0x01, 0x00, 0x04, 0x0b, 0x08, 0x00, 0x09, 0x00, 0x00, 0x00
        /*0020*/ 	.byte	0x00, 0x00, 0x00, 0x00


//--------------------- .nv.info._Z26matrixMultiplicationKernelPfS_S_i --------------------------
	.section	.nv.info._Z26matrixMultiplicationKernelPfS_S_i,"",@"SHT_CUDA_INFO"
	.sectionflags	@""
	.align	4


	//----- nvinfo : EIATTR_CUDA_API_VERSION
	.align		4
        /*0000*/ 	.byte	0x04, 0x37
        /*0002*/ 	.short	(.L_13 - .L_12)
.L_12:
        /*0004*/ 	.word	0x00000082


	//----- nvinfo : EIATTR_KPARAM_INFO
	.align		4
.L_13:
        /*0008*/ 	.byte	0x04, 0x17
        /*000a*/ 	.short	(.L_15 - .L_14)
.L_14:
        /*000c*/ 	.word	0x00000000
        /*0010*/ 	.short	0x0003
        /*0012*/ 	.short	0x0018
        /*0014*/ 	.byte	0x00, 0xf0, 0x11, 0x00


	//----- nvinfo : EIATTR_KPARAM_INFO
	.align		4
.L_15:
        /*0018*/ 	.byte	0x04, 0x17
        /*001a*/ 	.short	(.L_17 - .L_16)
.L_16:
        /*001c*/ 	.word	0x00000000
        /*0020*/ 	.short	0x0002
        /*0022*/ 	.short	0x0010
        /*0024*/ 	.byte	0x00, 0xf5, 0x21, 0x00


	//----- nvinfo : EIATTR_KPARAM_INFO
	.align		4
.L_17:
        /*0028*/ 	.byte	0x04, 0x17
        /*002a*/ 	.short	(.L_19 - .L_18)
.L_18:
        /*002c*/ 	.word	0x00000000
        /*0030*/ 	.short	0x0001
        /*0032*/ 	.short	0x0008
        /*0034*/ 	.byte	0x00, 0xf5, 0x21, 0x00


	//----- nvinfo : EIATTR_KPARAM_INFO
	.align		4
.L_19:
        /*0038*/ 	.byte	0x04, 0x17
        /*003a*/ 	.short	(.L_21 - .L_20)
.L_20:
        /*003c*/ 	.word	0x00000000
        /*0040*/ 	.short	0x0000
        /*0042*/ 	.short	0x0000
        /*0044*/ 	.byte	0x00, 0xf5, 0x21, 0x00


	//----- nvinfo : EIATTR_SPARSE_MMA_MASK
	.align		4
.L_21:
        /*0048*/ 	.byte	0x03, 0x50
        /*004a*/ 	.short	0x0000


	//----- nvinfo : EIATTR_MAXREG_COUNT
	.align		4
        /*004c*/ 	.byte	0x03, 0x1b
        /*004e*/ 	.short	0x00ff


	//----- nvinfo : EIATTR_MERCURY_ISA_VERSION
	.align		4
        /*0050*/ 	.byte	0x03, 0x5f
        /*0052*/ 	.short	0x0101


	//----- nvinfo : EIATTR_VRC_CTA_INIT_COUNT
	.align		4
        /*0054*/ 	.byte	0x02, 0x4a
	.zero		1
	.zero		1


	//----- nvinfo : EIATTR_EXIT_INSTR_OFFSETS
	.align		4
        /*0058*/ 	.byte	0x04, 0x1c
        /*005a*/ 	.short	(.L_23 - .L_22)


	//   ....[0]....
.L_22:
        /*005c*/ 	.word	0x00000b00


	//----- nvinfo : EIATTR_CRS_STACK_SIZE
	.align		4
.L_23:
        /*0060*/ 	.byte	0x04, 0x1e
        /*0062*/ 	.short	(.L_25 - .L_24)
.L_24:
        /*0064*/ 	.word	0x00000000


	//----- nvinfo : EIATTR_CBANK_PARAM_SIZE
	.align		4
.L_25:
        /*0068*/ 	.byte	0x03, 0x19
        /*006a*/ 	.short	0x001c


	//----- nvinfo : EIATTR_PARAM_CBANK
	.align		4
        /*006c*/ 	.byte	0x04, 0x0a
        /*006e*/ 	.short	(.L_27 - .L_26)
	.align		4
.L_26:
        /*0070*/ 	.word	index@(.nv.constant0._Z26matrixMultiplicationKernelPfS_S_i)
        /*0074*/ 	.short	0x0380
        /*0076*/ 	.short	0x001c


	//----- nvinfo : EIATTR_SW_WAR
	.align		4
.L_27:
        /*0078*/ 	.byte	0x04, 0x36
        /*007a*/ 	.short	(.L_29 - .L_28)
.L_28:
        /*007c*/ 	.word	0x00000008
.L_29:


//--------------------- .nv.info._Z11matrix_multPfS_S_i --------------------------
	.section	.nv.info._Z11matrix_multPfS_S_i,"",@"SHT_CUDA_INFO"
	.sectionflags	@""
	.align	4


	//----- nvinfo : EIATTR_CUDA_API_VERSION
	.align		4
        /*0000*/ 	.byte	0x04, 0x37
        /*0002*/ 	.short	(.L_31 - .L_30)
.L_30:
        /*0004*/ 	.word	0x00000082


	//----- nvinfo : EIATTR_KPARAM_INFO
	.align		4
.L_31:
        /*0008*/ 	.byte	0x04, 0x17
        /*000a*/ 	.short	(.L_33 - .L_32)
.L_32:
        /*000c*/ 	.word	0x00000000
        /*0010*/ 	.short	0x0003
        /*0012*/ 	.short	0x0018
        /*0014*/ 	.byte	0x00, 0xf0, 0x11, 0x00


	//----- nvinfo : EIATTR_KPARAM_INFO
	.align		4
.L_33:
        /*0018*/ 	.byte	0x04, 0x17
        /*001a*/ 	.short	(.L_35 - .L_34)
.L_34:
        /*001c*/ 	.word	0x00000000
        /*0020*/ 	.short	0x0002
        /*0022*/ 	.short	0x0010
        /*0024*/ 	.byte	0x00, 0xf5, 0x21, 0x00


	//----- nvinfo : EIATTR_KPARAM_INFO
	.align		4
.L_35:
        /*0028*/ 	.byte	0x04, 0x17
        /*002a*/ 	.short	(.L_37 - .L_36)
.L_36:
        /*002c*/ 	.word	0x00000000
        /*0030*/ 	.short	0x0001
        /*0032*/ 	.short	0x0008
        /*0034*/ 	.byte	0x00, 0xf5, 0x21, 0x00


	//----- nvinfo : EIATTR_KPARAM_INFO
	.align		4
.L_37:
        /*0038*/ 	.byte	0x04, 0x17
        /*003a*/ 	.short	(.L_39 - .L_38)
.L_38:
        /*003c*/ 	.word	0x00000000
        /*0040*/ 	.short	0x0000
        /*0042*/ 	.short	0x0000
        /*0044*/ 	.byte	0x00, 0xf5, 0x21, 0x00


	//----- nvinfo : EIATTR_SPARSE_MMA_MASK
	.align		4
.L_39:
        /*0048*/ 	.byte	0x03, 0x50
        /*004a*/ 	.short	0x0000


	//----- nvinfo : EIATTR_MAXREG_COUNT
	.align		4
        /*004c*/ 	.byte	0x03, 0x1b
        /*004e*/ 	.short	0x00ff


	//----- nvinfo : EIATTR_MERCURY_ISA_VERSION
	.align		4
        /*0050*/ 	.byte	0x03, 0x5f
        /*0052*/ 	.short	0x0101


	//----- nvinfo : EIATTR_VRC_CTA_INIT_COUNT
	.align		4
        /*0054*/ 	.byte	0x02, 0x4a
	.zero		1
	.zero		1


	//----- nvinfo : EIATTR_EXIT_INSTR_OFFSETS
	.align		4
        /*0058*/ 	.byte	0x04, 0x1c
        /*005a*/ 	.short	(.L_41 - .L_40)


	//   ....[0]....
.L_40:
        /*005c*/ 	.word	0x00000ab0


	//----- nvinfo : EIATTR_CBANK_PARAM_SIZE
	.align		4
.L_41:
        /*0060*/ 	.byte	0x03, 0x19
        /*0062*/ 	.short	0x001c


	//----- nvinfo : EIATTR_PARAM_CBANK
	.align		4
        /*0064*/ 	.byte	0x04, 0x0a
        /*0066*/ 	.short	(.L_43 - .L_42)
	.align		4
.L_42:
        /*0068*/ 	.word	index@(.nv.constant0._Z11matrix_multPfS_S_i)
        /*006c*/ 	.short	0x0380
        /*006e*/ 	.short	0x001c


	//----- nvinfo : EIATTR_SW_WAR
	.align		4
.L_43:
        /*0070*/ 	.byte	0x04, 0x36
        /*0072*/ 	.short	(.L_45 - .L_44)
.L_44:
        /*0074*/ 	.word	0x00000008
.L_45:


//--------------------- .nv.callgraph             --------------------------
	.section	.nv.callgraph,"",@"SHT_CUDA_CALLGRAPH"
	.align	4
	.sectionentsize	8
	.align		4
        /*0000*/ 	.word	0x00000000
	.align		4
        /*0004*/ 	.word	0xffffffff
	.align		4
        /*0008*/ 	.word	0x00000000
	.align		4
        /*000c*/ 	.word	0xfffffffe
	.align		4
        /*0010*/ 	.word	0x00000000
	.align		4
        /*0014*/ 	.word	0xfffffffd
	.align		4
        /*0018*/ 	.word	0x00000000
	.align		4
        /*001c*/ 	.word	0xfffffffc


//--------------------- .text._Z26matrixMultiplicationKernelPfS_S_i --------------------------
	.section	.text._Z26matrixMultiplicationKernelPfS_S_i,"ax",@progbits
	.align	128
        .global         _Z26matrixMultiplicationKernelPfS_S_i
        .type           _Z26matrixMultiplicationKernelPfS_S_i,@function
        .size           _Z26matrixMultiplicationKernelPfS_S_i,(.L_x_11 - _Z26matrixMultiplicationKernelPfS_S_i)
        .other          _Z26matrixMultiplicationKernelPfS_S_i,@"STO_CUDA_ENTRY STV_DEFAULT"
_Z26matrixMultiplicationKernelPfS_S_i:
.text._Z26matrixMultiplicationKernelPfS_S_i:
[----:B------:R-:W-:Y:S01]  /*0000*/  LDC R1, c[0x0][0x37c] ;  /* 0x0000df00ff017b82 */ /* 0x000fe20000000800 */
[----:B------:R-:W0:Y:S07]  /*0010*/  S2R R3, SR_TID.Y ;  /* 0x0000000000037919 */ /* 0x000e2e0000002200 */
[----:B------:R-:W0:Y:S01]  /*0020*/  LDC R0, c[0x0][0x364] ;  /* 0x0000d900ff007b82 */ /* 0x000e220000000800 */
[----:B------:R-:W1:Y:S01]  /*0030*/  LDCU UR18, c[0x0][0x398] ;  /* 0x00007300ff1277ac */ /* 0x000e620008000800 */
[----:B------:R-:W-:Y:S01]  /*0040*/  BSSY.RECONVERGENT B0, `(.L_x_0) ;  /* 0x00000a7000007945 */ /* 0x000fe20003800200 */
[----:B------:R-:W2:Y:S01]  /*0050*/  S2R R2, SR_TID.X ;  /* 0x0000000000027919 */ /* 0x000ea20000002100 */
[----:B------:R-:W-:Y:S01]  /*0060*/  HFMA2 R12, -RZ, RZ, 0, 0 ;  /* 0x00000000ff0c7431 */ /* 0x000fe200000001ff */
[----:B------:R-:W3:Y:S03]  /*0070*/  LDCU.64 UR16, c[0x0][0x358] ;  /* 0x00006b00ff1077ac */ /* 0x000ee60008000a00 */
[----:B------:R-:W0:Y:S08]  /*0080*/  S2UR UR4, SR_CTAID.Y ;  /* 0x00000000000479c3 */ /* 0x000e300000002600 */
[----:B------:R-:W2:Y:S01]  /*0090*/  S2UR UR5, SR_CTAID.X ;  /* 0x00000000000579c3 */ /* 0x000ea20000002500 */
[----:B-1----:R-:W-:-:S07]  /*00a0*/  UISETP.GE.AND UP0, UPT, UR18, 0x1, UPT ;  /* 0x000000011200788c */ /* 0x002fce000bf06270 */
[----:B------:R-:W2:Y:S01]  /*00b0*/  LDC R13, c[0x0][0x360] ;  /* 0x0000d800ff0d7b82 */ /* 0x000ea20000000800 */
[----:B------:R-:W-:Y:S01]  /*00c0*/  PLOP3.LUT P0, PT, PT, PT, UP0, 0x80, 0x8 ;  /* 0x000000000008781c */ /* 0x000fe20003f0f008 */
[----:B0-----:R-:W-:Y:S02]  /*00d0*/  IMAD R0, R0, UR4, R3 ;  /* 0x0000000400007c24 */ /* 0x001fe4000f8e0203 */
[----:B--2---:R-:W-:-:S05]  /*00e0*/  IMAD R13, R13, UR5, R2 ;  /* 0x000000050d0d7c24 */ /* 0x004fca000f8e0202 */
[----:B------:R-:W-:-:S04]  /*00f0*/  VIMNMX R2, PT, PT, R0, R13, !PT ;  /* 0x0000000d00027248 */ /* 0x000fc80007fe0100 */
[----:B------:R-:W-:-:S13]  /*0100*/  ISETP.GE.OR P0, PT, R2, UR18, !P0 ;  /* 0x0000001202007c0c */ /* 0x000fda000c706670 */
[----:B---3--:R-:W-:Y:S05]  /*0110*/  @P0 BRA `(.L_x_1) ;  /* 0x0000000800640947 */ /* 0x008fea0003800000 */
[----:B------:R-:W-:Y:S02]  /*0120*/  UISETP.GE.U32.AND UP1, UPT, UR18, 0x8, UPT ;  /* 0x000000081200788c */ /* 0x000fe4000bf26070 */
[----:B------:R-:W-:Y:S01]  /*0130*/  IMAD R5, R0, UR18, RZ ;  /* 0x0000001200057c24 */ /* 0x000fe2000f8e02ff */
[----:B------:R-:W-:Y:S01]  /*0140*/  ULOP3.LUT UR19, UR18, 0x7, URZ, 0xc0, !UPT ;  /* 0x0000000712137892 */ /* 0x000fe2000f8ec0ff */
[----:B------:R-:W-:Y:S01]  /*0150*/  MOV R12, RZ ;  /* 0x000000ff000c7202 */ /* 0x000fe20000000f00 */
[----:B------:R-:W-:Y:S02]  /*0160*/  UMOV UR4, URZ ;  /* 0x000000ff00047c82 */ /* 0x000fe40008000000 */
[----:B------:R-:W-:Y:S02]  /*0170*/  UISETP.NE.AND UP0, UPT, UR19, URZ, UPT ;  /* 0x000000ff1300728c */ /* 0x000fe4000bf05270 */
[----:B------:R-:W-:Y:S09]  /*0180*/  BRA.U !UP1, `(.L_x_2) ;  /* 0x0000000509087547 */ /* 0x000ff2000b800000 */
[----:B------:R-:W0:Y:S01]  /*0190*/  LDCU.128 UR20, c[0x0][0x380] ;  /* 0x00007000ff1477ac */ /* 0x000e220008000c00 */
[----:B------:R-:W-:Y:S02]  /*01a0*/  MOV R12, RZ ;  /* 0x000000ff000c7202 */ /* 0x000fe40000000f00 */
[----:B------:R-:W-:Y:S01]  /*01b0*/  MOV R14, R13 ;  /* 0x0000000d000e7202 */ /* 0x000fe20000000f00 */
[----:B------:R-:W-:-:S04]  /*01c0*/  ULOP3.LUT UR4, UR18, 0x7ffffff8, URZ, 0xc0, !UPT ;  /* 0x7ffffff812047892 */ /* 0x000fc8000f8ec0ff */
[----:B------:R-:W-:Y:S01]  /*01d0*/  UIADD3 UR5, UPT, UPT, -UR4, URZ, URZ ;  /* 0x000000ff04057290 */ /* 0x000fe2000fffe1ff */
[----:B0-----:R-:W-:Y:S01]  /*01e0*/  MOV R2, UR20 ;  /* 0x0000001400027c02 */ /* 0x001fe20008000f00 */
[----:B------:R-:W-:Y:S01]  /*01f0*/  UIMAD.WIDE.U32 UR6, UR18, 0xc, UR22 ;  /* 0x0000000c120678a5 */ /* 0x000fe2000f8e0016 */
[----:B------:R-:W-:Y:S01]  /*0200*/  MOV R3, UR21 ;  /* 0x0000001500037c02 */ /* 0x000fe20008000f00 */
[----:B------:R-:W-:Y:S02]  /*0210*/  UIMAD.WIDE.U32 UR8, UR18, 0x10, UR22 ;  /* 0x00000010120878a5 */ /* 0x000fe4000f8e0016 */
[----:B------:R-:W-:Y:S01]  /*0220*/  UIMAD.WIDE.U32 UR10, UR18, 0x14, UR22 ;  /* 0x00000014120a78a5 */ /* 0x000fe2000f8e0016 */
[----:B------:R-:W-:Y:S01]  /*0230*/  IMAD.WIDE.U32 R2, R5, 0x4, R2 ;  /* 0x0000000405027825 */ /* 0x000fe200078e0002 */
[----:B------:R-:W-:Y:S02]  /*0240*/  UIMAD.WIDE.U32 UR12, UR18, 0x18, UR22 ;  /* 0x00000018120c78a5 */ /* 0x000fe4000f8e0016 */
[----:B------:R-:W-:Y:S01]  /*0250*/  UIMAD.WIDE.U32 UR14, UR18, 0x1c, UR22 ;  /* 0x0000001c120e78a5 */ /* 0x000fe2000f8e0016 */
[----:B------:R-:W-:-:S04]  /*0260*/  IADD3 R2, P0, PT, R2, 0x10, RZ ;  /* 0x0000001002027810 */ /* 0x000fc80007f1e0ff */
[----:B------:R-:W-:-:S09]  /*0270*/  IADD3.X R3, PT, PT, RZ, R3, RZ, P0, !PT ;  /* 0x00000003ff037210 */ /* 0x000fd200007fe4ff */
.L_x_3:
[----:B------:R-:W-:Y:S01]  /*0280*/  UIMAD.WIDE.U32 UR24, UR18, 0x4, UR22 ;  /* 0x00000004121878a5 */ /* 0x000fe2000f8e0016 */
[----:B------:R-:W-:Y:S01]  /*0290*/  IMAD.MOV.U32 R23, RZ, RZ, 0x4 ;  /* 0x00000004ff177424 */ /* 0x000fe200078e00ff */
[----:B------:R-:W-:Y:S01]  /*02a0*/  UIMAD.WIDE.U32 UR20, UR18, 0x8, UR22 ;  /* 0x00000008121478a5 */ /* 0x000fe2000f8e0016 */
[----:B------:R-:W-:Y:S01]  /*02b0*/  HFMA2 R11, -RZ, RZ, 0, 2.384185791015625e-07 ;  /* 0x00000004ff0b7431 */ /* 0x000fe200000001ff */
[----:B------:R-:W2:Y:S01]  /*02c0*/  LDG.E R21, desc[UR16][R2.64+-0x10] ;  /* 0xfffff01002157981 */ /* 0x000ea2000c1e1900 */
[----:B------:R-:W-:Y:S01]  /*02d0*/  IMAD.WIDE R22, R14, R23, UR22 ;  /* 0x000000160e167e25 */ /* 0x000fe2000f8e0217 */
[----:B------:R-:W-:Y:S02]  /*02e0*/  MOV R8, UR24 ;  /* 0x0000001800087c02 */ /* 0x000fe40008000f00 */
[----:B------:R-:W-:Y:S01]  /*02f0*/  MOV R9, UR25 ;  /* 0x0000001900097c02 */ /* 0x000fe20008000f00 */
[----:B------:R-:W3:Y:S01]  /*0300*/  LDG.E R19, desc[UR16][R2.64+-0xc] ;  /* 0xfffff41002137981 */ /* 0x000ee2000c1e1900 */
[----:B------:R-:W-:-:S02]  /*0310*/  MOV R24, UR20 ;  /* 0x0000001400187c02 */ /* 0x000fc40008000f00 */
[----:B------:R-:W-:Y:S01]  /*0320*/  MOV R25, UR21 ;  /* 0x0000001500197c02 */ /* 0x000fe20008000f00 */
[C---:B------:R-:W-:Y:S01]  /*0330*/  IMAD.WIDE R8, R14.reuse, 0x4, R8 ;  /* 0x000000040e087825 */ /* 0x040fe200078e0208 */
[----:B------:R-:W2:Y:S03]  /*0340*/  LDG.E R22, desc[UR16][R22.64] ;  /* 0x0000001016167981 */ /* 0x000ea6000c1e1900 */
[C---:B------:R-:W-:Y:S01]  /*0350*/  IMAD.WIDE R24, R14.reuse, 0x4, R24 ;  /* 0x000000040e187825 */ /* 0x040fe200078e0218 */
[----:B------:R0:W3:Y:S03]  /*0360*/  LDG.E R20, desc[UR16][R8.64] ;  /* 0x0000001008147981 */ /* 0x0000e6000c1e1900 */
[----:B------:R-:W-:Y:S01]  /*0370*/  IMAD.MOV.U32 R5, RZ, RZ, 0x4 ;  /* 0x00000004ff057424 */ /* 0x000fe200078e00ff */
[----:B------:R-:W4:Y:S01]  /*0380*/  LDG.E R18, desc[UR16][R24.64] ;  /* 0x0000001018127981 */ /* 0x000f22000c1e1900 */
[----:B------:R-:W-:Y:S01]  /*0390*/  IMAD.WIDE R10, R14, R11, UR6 ;  /* 0x000000060e0a7e25 */ /* 0x000fe2000f8e020b */
[----:B------:R-:W-:-:S02]  /*03a0*/  MOV R7, 0x4 ;  /* 0x0000000400077802 */ /* 0x000fc40000000f00 */
[----:B------:R-:W4:Y:S01]  /*03b0*/  LDG.E R17, desc[UR16][R2.64+-0x8] ;  /* 0xfffff81002117981 */ /* 0x000f22000c1e1900 */
[----:B0-----:R-:W-:Y:S02]  /*03c0*/  HFMA2 R9, -RZ, RZ, 0, 2.384185791015625e-07 ;  /* 0x00000004ff097431 */ /* 0x001fe400000001ff */
[C---:B------:R-:W-:Y:S01]  /*03d0*/  IMAD.WIDE R4, R14.reuse, R5, UR8 ;  /* 0x000000080e047e25 */ /* 0x040fe2000f8e0205 */
[----:B------:R0:W5:Y:S04]  /*03e0*/  LDG.E R16, desc[UR16][R10.64] ;  /* 0x000000100a107981 */ /* 0x000168000c1e1900 */
[----:B------:R-:W5:Y:S01]  /*03f0*/  LDG.E R15, desc[UR16][R2.64+-0x4] ;  /* 0xfffffc10020f7981 */ /* 0x000f62000c1e1900 */
[----:B------:R-:W-:Y:S01]  /*0400*/  IMAD.WIDE R6, R14, R7, UR10 ;  /* 0x0000000a0e067e25 */ /* 0x000fe2000f8e0207 */
[----:B------:R-:W-:-:S02]  /*0410*/  MOV R27, 0x4 ;  /* 0x00000004001b7802 */ /* 0x000fc40000000f00 */
[----:B------:R1:W5:Y:S01]  /*0420*/  LDG.E R4, desc[UR16][R4.64] ;  /* 0x0000001004047981 */ /* 0x000362000c1e1900 */
[----:B------:R-:W-:-:S03]  /*0430*/  IMAD.WIDE R8, R14, R9, UR12 ;  /* 0x0000000c0e087e25 */ /* 0x000fc6000f8e0209 */
[----:B------:R-:W5:Y:S01]  /*0440*/  LDG.E R23, desc[UR16][R2.64] ;  /* 0x0000001002177981 */ /* 0x000f62000c1e1900 */
[----:B0-----:R-:W-:-:S03]  /*0450*/  IMAD.WIDE R10, R14, R27, UR14 ;  /* 0x0000000e0e0a7e25 */ /* 0x001fc6000f8e021b */
[----:B------:R-:W5:Y:S04]  /*0460*/  LDG.E R7, desc[UR16][R6.64] ;  /* 0x0000001006077981 */ /* 0x000f68000c1e1900 */
[----:B------:R-:W5:Y:S04]  /*0470*/  LDG.E R24, desc[UR16][R2.64+0x4] ;  /* 0x0000041002187981 */ /* 0x000f68000c1e1900 */
[----:B------:R-:W5:Y:S04]  /*0480*/  LDG.E R8, desc[UR16][R8.64] ;  /* 0x0000001008087981 */ /* 0x000f68000c1e1900 */
[----:B------:R-:W5:Y:S04]  /*0490*/  LDG.E R25, desc[UR16][R2.64+0x8] ;  /* 0x0000081002197981 */ /* 0x000f68000c1e1900 */
[----:B------:R-:W5:Y:S04]  /*04a0*/  LDG.E R10, desc[UR16][R10.64] ;  /* 0x000000100a0a7981 */ /* 0x000f68000c1e1900 */
[----:B------:R0:W5:Y:S01]  /*04b0*/  LDG.E R27, desc[UR16][R2.64+0xc] ;  /* 0x00000c10021b7981 */ /* 0x000162000c1e1900 */
[----:B------:R-:W-:-:S04]  /*04c0*/  UIADD3 UR5, UPT, UPT, UR5, 0x8, URZ ;  /* 0x0000000805057890 */ /* 0x000fc8000fffe0ff */
[----:B------:R-:W-:Y:S01]  /*04d0*/  UISETP.NE.AND UP1, UPT, UR5, URZ, UPT ;  /* 0x000000ff0500728c */ /* 0x000fe2000bf25270 */
[----:B-1----:R-:W-:Y:S02]  /*04e0*/  MOV R5, UR18 ;  /* 0x0000001200057c02 */ /* 0x002fe40008000f00 */
[----:B0-----:R-:W-:-:S03]  /*04f0*/  IADD3 R2, P0, PT, R2, 0x20, RZ ;  /* 0x0000002002027810 */ /* 0x001fc60007f1e0ff */
[----:B------:R-:W-:Y:S01]  /*0500*/  IMAD R14, R5, 0x8, R14 ;  /* 0x00000008050e7824 */ /* 0x000fe200078e020e */
[----:B------:R-:W-:Y:S01]  /*0510*/  IADD3.X R3, PT, PT, RZ, R3, RZ, P0, !PT ;  /* 0x00000003ff037210 */ /* 0x000fe200007fe4ff */
[----:B--2---:R-:W-:-:S04]  /*0520*/  FFMA R22, R21, R22, R12 ;  /* 0x0000001615167223 */ /* 0x004fc8000000000c */
[----:B---3--:R-:W-:-:S04]  /*0530*/  FFMA R20, R19, R20, R22 ;  /* 0x0000001413147223 */ /* 0x008fc80000000016 */
[----:B----4-:R-:W-:-:S04]  /*0540*/  FFMA R18, R17, R18, R20 ;  /* 0x0000001211127223 */ /* 0x010fc80000000014 */
[----:B-----5:R-:W-:-:S04]  /*0550*/  FFMA R16, R15, R16, R18 ;  /* 0x000000100f107223 */ /* 0x020fc80000000012 */
[----:B------:R-:W-:-:S04]  /*0560*/  FFMA R23, R23, R4, R16 ;  /* 0x0000000417177223 */ /* 0x000fc80000000010 */
[----:B------:R-:W-:-:S04]  /*0570*/  FFMA R24, R24, R7, R23 ;  /* 0x0000000718187223 */ /* 0x000fc80000000017 */
[----:B------:R-:W-:-:S04]  /*0580*/  FFMA R8, R25, R8, R24 ;  /* 0x0000000819087223 */ /* 0x000fc80000000018 */
[----:B------:R-:W-:Y:S01]  /*0590*/  FFMA R12, R27, R10, R8 ;  /* 0x0000000a1b0c7223 */ /* 0x000fe20000000008 */
[----:B------:R-:W-:Y:S06]  /*05a0*/  BRA.U UP1, `(.L_x_3) ;  /* 0xfffffffd01347547 */ /* 0x000fec000b83ffff */
.L_x_2:
[----:B------:R-:W-:Y:S05]  /*05b0*/  BRA.U !UP0, `(.L_x_1) ;  /* 0x00000005083c7547 */ /* 0x000fea000b800000 */
[----:B------:R-:W-:Y:S01]  /*05c0*/  UISETP.GE.U32.AND UP0, UPT, UR19, 0x4, UPT ;  /* 0x000000041300788c */ /* 0x000fe2000bf06070 */
[----:B------:R-:W-:Y:S01]  /*05d0*/  IMAD R2, R0, UR18, RZ ;  /* 0x0000001200027c24 */ /* 0x000fe2000f8e02ff */
[----:B------:R-:W-:-:S04]  /*05e0*/  ULOP3.LUT UR5, UR18, 0x3, URZ, 0xc0, !UPT ;  /* 0x0000000312057892 */ /* 0x000fc8000f8ec0ff */
[----:B------:R-:W-:-:S03]  /*05f0*/  UISETP.NE.AND UP1, UPT, UR5, URZ, UPT ;  /* 0x000000ff0500728c */ /* 0x000fc6000bf25270 */
[----:B------:R-:W-:Y:S08]  /*0600*/  BRA.U !UP0, `(.L_x_4) ;  /* 0x00000001087c7547 */ /* 0x000ff0000b800000 */
[----:B------:R-:W0:Y:S01]  /*0610*/  LDC.64 R6, c[0x0][0x388] ;  /* 0x0000e200ff067b82 */ /* 0x000e220000000a00 */
[----:B------:R-:W1:Y:S01]  /*0620*/  LDCU.64 UR6, c[0x0][0x380] ;  /* 0x00007000ff0677ac */ /* 0x000e620008000a00 */
[----:B------:R-:W-:Y:S02]  /*0630*/  MOV R4, UR4 ;  /* 0x0000000400047c02 */ /* 0x000fe40008000f00 */
[----:B------:R-:W-:Y:S02]  /*0640*/  IADD3 R3, PT, PT, R2, UR4, RZ ;  /* 0x0000000402037c10 */ /* 0x000fe4000fffe0ff */
[----:B------:R-:W-:Y:S01]  /*0650*/  MOV R11, UR18 ;  /* 0x00000012000b7c02 */ /* 0x000fe20008000f00 */
[----:B------:R-:W-:Y:S01]  /*0660*/  IMAD R5, R4, UR18, R13 ;  /* 0x0000001204057c24 */ /* 0x000fe2000f8e020d */
[----:B------:R-:W2:Y:S01]  /*0670*/  LDC.64 R8, c[0x0][0x380] ;  /* 0x0000e000ff087b82 */ /* 0x000ea20000000a00 */
[----:B------:R-:W-:Y:S02]  /*0680*/  IADD3 R14, P0, PT, R2, UR4, RZ ;  /* 0x00000004020e7c10 */ /* 0x000fe4000ff1e0ff */
[----:B------:R-:W-:Y:S01]  /*0690*/  MOV R15, UR18 ;  /* 0x00000012000f7c02 */ /* 0x000fe20008000f00 */
[----:B0-----:R-:W-:-:S04]  /*06a0*/  IMAD.WIDE R6, R5, 0x4, R6 ;  /* 0x0000000405067825 */ /* 0x001fc800078e0206 */
[----:B------:R-:W-:Y:S01]  /*06b0*/  IMAD.WIDE.U32 R10, R11, 0x4, R6 ;  /* 0x000000040b0a7825 */ /* 0x000fe200078e0006 */
[----:B------:R-:W-:Y:S01]  /*06c0*/  MOV R17, UR18 ;  /* 0x0000001200117c02 */ /* 0x000fe20008000f00 */
[----:B------:R-:W3:Y:S02]  /*06d0*/  LDG.E R6, desc[UR16][R6.64] ;  /* 0x0000001006067981 */ /* 0x000ee4000c1e1900 */
[----:B--2---:R-:W-:Y:S01]  /*06e0*/  IMAD.WIDE.U32 R8, R3, 0x4, R8 ;  /* 0x0000000403087825 */ /* 0x004fe200078e0008 */
[----:B------:R-:W-:Y:S02]  /*06f0*/  IADD3.X R3, PT, PT, RZ, RZ, RZ, P0, !PT ;  /* 0x000000ffff037210 */ /* 0x000fe400007fe4ff */
[----:B-1----:R-:W-:-:S03]  /*0700*/  LEA R4, P0, R14, UR6, 0x2 ;  /* 0x000000060e047c11 */ /* 0x002fc6000f8010ff */
[----:B------:R-:W3:Y:S01]  /*0710*/  LDG.E R9, desc[UR16][R8.64] ;  /* 0x0000001008097981 */ /* 0x000ee2000c1e1900 */
[----:B------:R-:W-:Y:S01]  /*0720*/  LEA.HI.X R5, R14, UR7, R3, 0x2, P0 ;  /* 0x000000070e057c11 */ /* 0x000fe200080f1403 */
[----:B------:R-:W-:Y:S02]  /*0730*/  IMAD.WIDE.U32 R14, R15, 0x4, R10 ;  /* 0x000000040f0e7825 */ /* 0x000fe400078e000a */
[----:B------:R-:W2:Y:S04]  /*0740*/  LDG.E R3, desc[UR16][R10.64] ;  /* 0x000000100a037981 */ /* 0x000ea8000c1e1900 */
[----:B------:R-:W2:Y:S01]  /*0750*/  LDG.E R18, desc[UR16][R4.64+0x4] ;  /* 0x0000041004127981 */ /* 0x000ea2000c1e1900 */
[----:B------:R-:W-:-:S03]  /*0760*/  IMAD.WIDE.U32 R16, R17, 0x4, R14 ;  /* 0x0000000411107825 */ /* 0x000fc600078e000e */
[----:B------:R-:W4:Y:S04]  /*0770*/  LDG.E R19, desc[UR16][R14.64] ;  /* 0x000000100e137981 */ /* 0x000f28000c1e1900 */
[----:B------:R-:W4:Y:S04]  /*0780*/  LDG.E R20, desc[UR16][R4.64+0x8] ;  /* 0x0000081004147981 */ /* 0x000f28000c1e1900 */
[----:B------:R-:W5:Y:S04]  /*0790*/  LDG.E R22, desc[UR16][R4.64+0xc] ;  /* 0x00000c1004167981 */ /* 0x000f68000c1e1900 */
[----:B------:R-:W5:Y:S01]  /*07a0*/  LDG.E R16, desc[UR16][R16.64] ;  /* 0x0000001010107981 */ /* 0x000f62000c1e1900 */
[----:B------:R-:W-:Y:S01]  /*07b0*/  UIADD3 UR4, UPT, UPT, UR4, 0x4, URZ ;  /* 0x0000000404047890 */ /* 0x000fe2000fffe0ff */
[----:B---3--:R-:W-:-:S04]  /*07c0*/  FFMA R9, R9, R6, R12 ;  /* 0x0000000609097223 */ /* 0x008fc8000000000c */
[----:B--2---:R-:W-:-:S04]  /*07d0*/  FFMA R3, R18, R3, R9 ;  /* 0x0000000312037223 */ /* 0x004fc80000000009 */
[----:B----4-:R-:W-:-:S04]  /*07e0*/  FFMA R3, R20, R19, R3 ;  /* 0x0000001314037223 */ /* 0x010fc80000000003 */
[----:B-----5:R-:W-:-:S07]  /*07f0*/  FFMA R12, R22, R16, R3 ;  /* 0x00000010160c7223 */ /* 0x020fce0000000003 */
.L_x_4:
[----:B------:R-:W-:Y:S05]  /*0800*/  BRA.U !UP1, `(.L_x_1) ;  /* 0x0000000109a87547 */ /* 0x000fea000b800000 */
[----:B------:R-:W-:Y:S01]  /*0810*/  UISETP.NE.AND UP0, UPT, UR5, 0x1, UPT ;  /* 0x000000010500788c */ /* 0x000fe2000bf05270 */
[----:B------:R-:W-:Y:S01]  /*0820*/  MOV R4, UR4 ;  /* 0x0000000400047c02 */ /* 0x000fe20008000f00 */
[----:B------:R-:W-:Y:S02]  /*0830*/  ULOP3.LUT UR5, UR18, 0x1, URZ, 0xc0, !UPT ;  /* 0x0000000112057892 */ /* 0x000fe4000f8ec0ff */
[----:B------:R-:W-:Y:S02]  /*0840*/  IMAD.U32 R17, RZ, RZ, UR18 ;  /* 0x00000012ff117e24 */ /* 0x000fe4000f8e00ff */
[----:B------:R-:W-:Y:S01]  /*0850*/  UISETP.NE.U32.AND UP1, UPT, UR5, 0x1, UPT ;  /* 0x000000010500788c */ /* 0x000fe2000bf25070 */
[----:B------:R-:W-:-:S04]  /*0860*/  PLOP3.LUT P1, PT, PT, PT, UP0, 0x80, 0x8 ;  /* 0x000000000008781c */ /* 0x000fc80003f2f008 */
[----:B------:R-:W0:Y:S01]  /*0870*/  @UP0 LDCU.128 UR8, c[0x0][0x380] ;  /* 0x00007000ff0807ac */ /* 0x000e220008000c00 */
[----:B------:R-:W-:Y:S01]  /*0880*/  PLOP3.LUT P0, PT, PT, PT, UP1, 0x80, 0x8 ;  /* 0x000000000008781c */ /* 0x000fe20003f0f018 */
[----:B------:R-:W1:Y:S04]  /*0890*/  @UP0 LDCU.64 UR6, c[0x0][0x380] ;  /* 0x00007000ff0607ac */ /* 0x000e680008000a00 */
[----:B------:R-:W2:Y:S03]  /*08a0*/  @!UP1 LDCU.128 UR12, c[0x0][0x380] ;  /* 0x00007000ff0c97ac */ /* 0x000ea60008000c00 */
[C---:B------:R-:W-:Y:S01]  /*08b0*/  @P1 VIADD R3, R2.reuse, UR4 ;  /* 0x0000000402031c36 */ /* 0x040fe20008000000 */
[----:B------:R-:W-:Y:S01]  /*08c0*/  @P1 IADD3 R5, P2, PT, R2, UR4, RZ ;  /* 0x0000000402051c10 */ /* 0x000fe2000ff5e0ff */
[----:B------:R-:W-:-:S03]  /*08d0*/  @UP0 UIADD3 UR4, UPT, UPT, UR4, 0x2, URZ ;  /* 0x0000000204040890 */ /* 0x000fc6000fffe0ff */
[----:B------:R-:W-:Y:S02]  /*08e0*/  @P1 IADD3.X R8, PT, PT, RZ, RZ, RZ, P2, !PT ;  /* 0x000000ffff081210 */ /* 0x000fe400017fe4ff */
[----:B0-----:R-:W-:Y:S02]  /*08f0*/  MOV R14, UR8 ;  /* 0x00000008000e7c02 */ /* 0x001fe40008000f00 */
[----:B------:R-:W-:Y:S02]  /*0900*/  MOV R15, UR9 ;  /* 0x00000009000f7c02 */ /* 0x000fe40008000f00 */
[----:B------:R-:W-:Y:S02]  /*0910*/  MOV R6, UR10 ;  /* 0x0000000a00067c02 */ /* 0x000fe40008000f00 */
[----:B------:R-:W-:Y:S01]  /*0920*/  MOV R7, UR11 ;  /* 0x0000000b00077c02 */ /* 0x000fe20008000f00 */
[----:B------:R-:W-:-:S04]  /*0930*/  @P1 IMAD.WIDE.U32 R14, R3, 0x4, R14 ;  /* 0x00000004030e1825 */ /* 0x000fc800078e000e */
[----:B------:R-:W-:Y:S01]  /*0940*/  @P1 IMAD R3, R4, UR18, R13 ;  /* 0x0000001204031c24 */ /* 0x000fe2000f8e020d */
[----:B-1----:R-:W-:Y:S02]  /*0950*/  @P1 LEA R4, P2, R5, UR6, 0x2 ;  /* 0x0000000605041c11 */ /* 0x002fe4000f8410ff */
[----:B------:R-:W-:Y:S01]  /*0960*/  MOV R18, UR4 ;  /* 0x0000000400127c02 */ /* 0x000fe20008000f00 */
[----:B------:R-:W-:Y:S01]  /*0970*/  @P1 IMAD.WIDE R6, R3, 0x4, R6 ;  /* 0x0000000403061825 */ /* 0x000fe200078e0206 */
[----:B------:R-:W-:Y:S01]  /*0980*/  @P1 LEA.HI.X R5, R5, UR7, R8, 0x2, P2 ;  /* 0x0000000705051c11 */ /* 0x000fe200090f1408 */
[----:B------:R-:W3:Y:S01]  /*0990*/  @P1 LDG.E R3, desc[UR16][R14.64] ;  /* 0x000000100e031981 */ /* 0x000ee2000c1e1900 */
[----:B--2---:R-:W-:Y:S01]  /*09a0*/  MOV R8, UR12 ;  /* 0x0000000c00087c02 */ /* 0x004fe20008000f00 */
[----:B------:R-:W-:Y:S01]  /*09b0*/  @!P0 IMAD R21, R18, UR18, R13 ;  /* 0x0000001212158c24 */ /* 0x000fe2000f8e020d */
[----:B------:R-:W-:Y:S01]  /*09c0*/  MOV R9, UR13 ;  /* 0x0000000d00097c02 */ /* 0x000fe20008000f00 */
[----:B------:R-:W-:Y:S01]  /*09d0*/  @P1 IMAD.WIDE.U32 R16, R17, 0x4, R6 ;  /* 0x0000000411101825 */ /* 0x000fe200078e0006 */
[----:B------:R-:W-:Y:S01]  /*09e0*/  @!P0 IADD3 R19, PT, PT, R2, UR4, RZ ;  /* 0x0000000402138c10 */ /* 0x000fe2000fffe0ff */
[----:B------:R-:W3:Y:S01]  /*09f0*/  @P1 LDG.E R6, desc[UR16][R6.64] ;  /* 0x0000001006061981 */ /* 0x000ee2000c1e1900 */
[----:B------:R-:W-:-:S02]  /*0a00*/  MOV R10, UR14 ;  /* 0x0000000e000a7c02 */ /* 0x000fc40008000f00 */
[----:B------:R-:W-:Y:S01]  /*0a10*/  MOV R11, UR15 ;  /* 0x0000000f000b7c02 */ /* 0x000fe20008000f00 */
[----:B------:R-:W-:Y:S01]  /*0a20*/  @!P0 IMAD.WIDE.U32 R8, R19, 0x4, R8 ;  /* 0x0000000413088825 */ /* 0x000fe200078e0008 */
[----:B------:R-:W2:Y:S03]  /*0a30*/  @P1 LDG.E R16, desc[UR16][R16.64] ;  /* 0x0000001010101981 */ /* 0x000ea6000c1e1900 */
[----:B------:R-:W-:Y:S01]  /*0a40*/  @!P0 IMAD.WIDE R10, R21, 0x4, R10 ;  /* 0x00000004150a8825 */ /* 0x000fe200078e020a */
[----:B------:R-:W2:Y:S04]  /*0a50*/  @P1 LDG.E R4, desc[UR16][R4.64+0x4] ;  /* 0x0000041004041981 */ /* 0x000ea8000c1e1900 */
[----:B------:R-:W4:Y:S04]  /*0a60*/  @!P0 LDG.E R9, desc[UR16][R8.64] ;  /* 0x0000001008098981 */ /* 0x000f28000c1e1900 */
[----:B------:R-:W4:Y:S01]  /*0a70*/  @!P0 LDG.E R10, desc[UR16][R10.64] ;  /* 0x000000100a0a8981 */ /* 0x000f22000c1e1900 */
[----:B---3--:R-:W-:-:S04]  /*0a80*/  @P1 FFMA R3, R3, R6, R12 ;  /* 0x0000000603031223 */ /* 0x008fc8000000000c */
[----:B--2---:R-:W-:-:S04]  /*0a90*/  @P1 FFMA R12, R4, R16, R3 ;  /* 0x00000010040c1223 */ /* 0x004fc80000000003 */
[----:B----4-:R-:W-:-:S07]  /*0aa0*/  @!P0 FFMA R12, R9, R10, R12 ;  /* 0x0000000a090c8223 */ /* 0x010fce000000000c */
.L_x_1:
[----:B------:R-:W-:Y:S05]  /*0ab0*/  BSYNC.RECONVERGENT B0 ;  /* 0x0000000000007941 */ /* 0x000fea0003800200 */
.L_x_0:
[----:B------:R-:W0:Y:S01]  /*0ac0*/  LDC.64 R2, c[0x0][0x390] ;  /* 0x0000e400ff027b82 */ /* 0x000e220000000a00 */
[----:B------:R-:W-:-:S04]  /*0ad0*/  IMAD R13, R0, UR18, R13 ;  /* 0x00000012000d7c24 */ /* 0x000fc8000f8e020d */
[----:B0-----:R-:W-:-:S05]  /*0ae0*/  IMAD.WIDE R2, R13, 0x4, R2 ;  /* 0x000000040d027825 */ /* 0x001fca00078e0202 */
[----:B------:R-:W-:Y:S01]  /*0af0*/  STG.E desc[UR16][R2.64], R12 ;  /* 0x0000000c02007986 */ /* 0x000fe2000c101910 */
[----:B------:R-:W-:Y:S05]  /*0b00*/  EXIT ;  /* 0x000000000000794d */ /* 0x000fea0003800000 */
.L_x_5:
[----:B------:R-:W-:-:S00]  /*0b10*/  BRA `(.L_x_5) ;  /* 0xfffffffc00fc7947 */ /* 0x000fc0000383ffff */
[----:B------:R-:W-:-:S00]  /*0b20*/  NOP ;  /* 0x0000000000007918 */ /* 0x000fc00000000000 */
        /* <DEDUP_REMOVED lines=13> */
.L_x_11:


//--------------------- .text._Z11matrix_multPfS_S_i --------------------------
	.section	.text._Z11matrix_multPfS_S_i,"ax",@progbits
	.align	128
        .global         _Z11matrix_multPfS_S_i
        .type           _Z11matrix_multPfS_S_i,@function
        .size           _Z11matrix_multPfS_S_i,(.L_x_12 - _Z11matrix_multPfS_S_i)
        .other          _Z11matrix_multPfS_S_i,@"STO_CUDA_ENTRY STV_DEFAULT"
_Z11matrix_multPfS_S_i:
.text._Z11matrix_multPfS_S_i:
[----:B------:R-:W-:Y:S01]  /*0000*/  LDC R1, c[0x0][0x37c] ;  /* 0x0000df00ff017b82 */ /* 0x000fe20000000800 */
[----:B------:R-:W0:Y:S01]  /*0010*/  S2R R3, SR_TID.Y ;  /* 0x0000000000037919 */ /* 0x000e220000002200 */
[----:B------:R-:W1:Y:S06]  /*0020*/  LDCU UR18, c[0x0][0x398] ;  /* 0x00007300ff1277ac */ /* 0x000e6c0008000800 */
[----:B------:R-:W0:Y:S01]  /*0030*/  LDC R0, c[0x0][0x364] ;  /* 0x0000d900ff007b82 */ /* 0x000e220000000800 */
[----:B------:R-:W-:Y:S01]  /*0040*/  HFMA2 R12, -RZ, RZ, 0, 0 ;  /* 0x00000000ff0c7431 */ /* 0x000fe200000001ff */
[----:B------:R-:W2:Y:S01]  /*0050*/  S2R R2, SR_TID.X ;  /* 0x0000000000027919 */ /* 0x000ea20000002100 */
[----:B------:R-:W3:Y:S05]  /*0060*/  LDCU.64 UR16, c[0x0][0x358] ;  /* 0x00006b00ff1077ac */ /* 0x000eea0008000a00 */
[----:B------:R-:W0:Y:S08]  /*0070*/  S2UR UR4, SR_CTAID.Y ;  /* 0x00000000000479c3 */ /* 0x000e300000002600 */
[----:B------:R-:W2:Y:S01]  /*0080*/  S2UR UR5, SR_CTAID.X ;  /* 0x00000000000579c3 */ /* 0x000ea20000002500 */
[----:B-1----:R-:W-:-:S07]  /*0090*/  UISETP.GE.AND UP0, UPT, UR18, 0x1, UPT ;  /* 0x000000011200788c */ /* 0x002fce000bf06270 */
[----:B------:R-:W2:Y:S01]  /*00a0*/  LDC R13, c[0x0][0x360] ;  /* 0x0000d800ff0d7b82 */ /* 0x000ea20000000800 */
[----:B0-----:R-:W-:Y:S02]  /*00b0*/  IMAD R0, R0, UR4, R3 ;  /* 0x0000000400007c24 */ /* 0x001fe4000f8e0203 */
[----:B--2---:R-:W-:Y:S01]  /*00c0*/  IMAD R13, R13, UR5, R2 ;  /* 0x000000050d0d7c24 */ /* 0x004fe2000f8e0202 */
[----:B---3--:R-:W-:Y:S06]  /*00d0*/  BRA.U !UP0, `(.L_x_6) ;  /* 0x0000000908647547 */ /* 0x008fec000b800000 */
        /* <DEDUP_REMOVED lines=22> */
.L_x_8:
[----:B------:R-:W-:Y:S01]  /*0240*/  HFMA2 R23, -RZ, RZ, 0, 2.384185791015625e-07 ;  /* 0x00000004ff177431 */ /* 0x000fe200000001ff */
[----:B------:R-:W-:Y:S01]  /*0250*/  UIMAD.WIDE.U32 UR24, UR18, 0x4, UR22 ;  /* 0x00000004121878a5 */ /* 0x000fe2000f8e0016 */
[----:B------:R-:W2:Y:S01]  /*0260*/  LDG.E R21, desc[UR16][R2.64+-0x10] ;  /* 0xfffff01002157981 */ /* 0x000ea2000c1e1900 */
[----:B------:R-:W-:Y:S01]  /*0270*/  UIMAD.WIDE.U32 UR20, UR18, 0x8, UR22 ;  /* 0x00000008121478a5 */ /* 0x000fe2000f8e0016 */
[----:B------:R-:W-:Y:S02]  /*0280*/  IMAD.MOV.U32 R11, RZ, RZ, 0x4 ;  /* 0x00000004ff0b7424 */ /* 0x000fe400078e00ff */
[----:B------:R-:W-:Y:S01]  /*0290*/  HFMA2 R7, -RZ, RZ, 0, 2.384185791015625e-07 ;  /* 0x00000004ff077431 */ /* 0x000fe200000001ff */
[----:B------:R-:W3:Y:S01]  /*02a0*/  LDG.E R19, desc[UR16][R2.64+-0xc] ;  /* 0xfffff41002137981 */ /* 0x000ee2000c1e1900 */
[----:B------:R-:W-:Y:S02]  /*02b0*/  MOV R8, UR24 ;  /* 0x0000001800087c02 */ /* 0x000fe40008000f00 */
[----:B------:R-:W-:Y:S01]  /*02c0*/  MOV R9, UR25 ;  /* 0x0000001900097c02 */ /* 0x000fe20008000f00 */
[C---:B------:R-:W-:Y:S01]  /*02d0*/  IMAD.WIDE R22, R14.reuse, R23, UR22 ;  /* 0x000000160e167e25 */ /* 0x040fe2000f8e0217 */
[----:B------:R-:W-:Y:S01]  /*02e0*/  MOV R24, UR20 ;  /* 0x0000001400187c02 */ /* 0x000fe20008000f00 */
[----:B------:R-:W4:Y:S01]  /*02f0*/  LDG.E R17, desc[UR16][R2.64+-0x8] ;  /* 0xfffff81002117981 */ /* 0x000f22000c1e1900 */
[----:B------:R-:W-:Y:S01]  /*0300*/  MOV R25, UR21 ;  /* 0x0000001500197c02 */ /* 0x000fe20008000f00 */
[----:B------:R-:W-:-:S02]  /*0310*/  IMAD.WIDE R8, R14, 0x4, R8 ;  /* 0x000000040e087825 */ /* 0x000fc400078e0208 */
[----:B------:R-:W2:Y:S02]  /*0320*/  LDG.E R22, desc[UR16][R22.64] ;  /* 0x0000001016167981 */ /* 0x000ea4000c1e1900 */
[C---:B------:R-:W-:Y:S01]  /*0330*/  IMAD.WIDE R24, R14.reuse, 0x4, R24 ;  /* 0x000000040e187825 */ /* 0x040fe200078e0218 */
[----:B------:R-:W-:Y:S01]  /*0340*/  MOV R5, 0x4 ;  /* 0x0000000400057802 */ /* 0x000fe20000000f00 */
[----:B------:R0:W3:Y:S02]  /*0350*/  LDG.E R20, desc[UR16][R8.64] ;  /* 0x0000001008147981 */ /* 0x0000e4000c1e1900 */
[C---:B------:R-:W-:Y:S02]  /*0360*/  IMAD.WIDE R10, R14.reuse, R11, UR6 ;  /* 0x000000060e0a7e25 */ /* 0x040fe4000f8e020b */
[----:B------:R-:W4:Y:S02]  /*0370*/  LDG.E R18, desc[UR16][R24.64] ;  /* 0x0000001018127981 */ /* 0x000f24000c1e1900 */
[----:B------:R-:W-:-:S04]  /*0380*/  IMAD.WIDE R4, R14, R5, UR8 ;  /* 0x000000080e047e25 */ /* 0x000fc8000f8e0205 */
[----:B------:R-:W-:Y:S01]  /*0390*/  HFMA2 R27, -RZ, RZ, 0, 2.384185791015625e-07 ;  /* 0x00000004ff1b7431 */ /* 0x000fe200000001ff */
[----:B------:R1:W5:Y:S01]  /*03a0*/  LDG.E R16, desc[UR16][R10.64] ;  /* 0x000000100a107981 */ /* 0x000362000c1e1900 */
[----:B0-----:R-:W-:-:S03]  /*03b0*/  MOV R9, 0x4 ;  /* 0x0000000400097802 */ /* 0x001fc60000000f00 */
[----:B------:R-:W5:Y:S01]  /*03c0*/  LDG.E R15, desc[UR16][R2.64+-0x4] ;  /* 0xfffffc10020f7981 */ /* 0x000f62000c1e1900 */
[----:B------:R-:W-:-:S03]  /*03d0*/  IMAD.WIDE R6, R14, R7, UR10 ;  /* 0x0000000a0e067e25 */ /* 0x000fc6000f8e0207 */
[----:B------:R0:W5:Y:S01]  /*03e0*/  LDG.E R4, desc[UR16][R4.64] ;  /* 0x0000001004047981 */ /* 0x000162000c1e1900 */
[----:B------:R-:W-:-:S03]  /*03f0*/  IMAD.WIDE R8, R14, R9, UR12 ;  /* 0x0000000c0e087e25 */ /* 0x000fc6000f8e0209 */
[----:B------:R-:W5:Y:S01]  /*0400*/  LDG.E R23, desc[UR16][R2.64] ;  /* 0x0000001002177981 */ /* 0x000f62000c1e1900 */
[----:B-1----:R-:W-:-:S03]  /*0410*/  IMAD.WIDE R10, R14, R27, UR14 ;  /* 0x0000000e0e0a7e25 */ /* 0x002fc6000f8e021b */
        /* <DEDUP_REMOVED lines=8> */
[----:B0-----:R-:W-:Y:S02]  /*04a0*/  MOV R5, UR18 ;  /* 0x0000001200057c02 */ /* 0x001fe40008000f00 */
[----:B-1----:R-:W-:Y:S02]  /*04b0*/  IADD3 R2, P0, PT, R2, 0x20, RZ ;  /* 0x0000002002027810 */ /* 0x002fe40007f1e0ff */
[----:B------:R-:W-:Y:S02]  /*04c0*/  LEA R14, R5, R14, 0x3 ;  /* 0x0000000e050e7211 */ /* 0x000fe400078e18ff */
        /* <DEDUP_REMOVED lines=10> */
.L_x_7:
        /* <DEDUP_REMOVED lines=8> */
[----:B------:R-:W-:Y:S01]  /*05f0*/  MOV R4, UR4 ;  /* 0x0000000400047c02 */ /* 0x000fe20008000f00 */
[C---:B------:R-:W-:Y:S01]  /*0600*/  VIADD R3, R2.reuse, UR4 ;  /* 0x0000000402037c36 */ /* 0x040fe20008000000 */
[----:B------:R-:W-:Y:S02]  /*0610*/  MOV R11, UR18 ;  /* 0x00000012000b7c02 */ /* 0x000fe40008000f00 */
[----:B------:R-:W-:Y:S01]  /*0620*/  IADD3 R14, P0, PT, R2, UR4, RZ ;  /* 0x00000004020e7c10 */ /* 0x000fe2000ff1e0ff */
[----:B------:R-:W-:Y:S01]  /*0630*/  IMAD R5, R4, UR18, R13 ;  /* 0x0000001204057c24 */ /* 0x000fe2000f8e020d */
[----:B------:R-:W2:Y:S01]  /*0640*/  LDC.64 R8, c[0x0][0x380] ;  /* 0x0000e000ff087b82 */ /* 0x000ea20000000a00 */
[----:B------:R-:W-:Y:S02]  /*0650*/  MOV R15, UR18 ;  /* 0x00000012000f7c02 */ /* 0x000fe40008000f00 */
[----:B------:R-:W-:Y:S01]  /*0660*/  MOV R17, UR18 ;  /* 0x0000001200117c02 */ /* 0x000fe20008000f00 */
[----:B0-----:R-:W-:-:S04]  /*0670*/  IMAD.WIDE R6, R5, 0x4, R6 ;  /* 0x0000000405067825 */ /* 0x001fc800078e0206 */
[----:B------:R-:W-:Y:S02]  /*0680*/  IMAD.WIDE.U32 R10, R11, 0x4, R6 ;  /* 0x000000040b0a7825 */ /* 0x000fe400078e0006 */
        /* <DEDUP_REMOVED lines=19> */
.L_x_9:
[----:B------:R-:W-:Y:S05]  /*07c0*/  BRA.U !UP1, `(.L_x_6) ;  /* 0x0000000109a87547 */ /* 0x000fea000b800000 */
[----:B------:R-:W-:Y:S01]  /*07d0*/  UISETP.NE.AND UP0, UPT, UR5, 0x1, UPT ;  /* 0x000000010500788c */ /* 0x000fe2000bf05270 */
[----:B------:R-:W-:Y:S01]  /*07e0*/  MOV R4, UR4 ;  /* 0x0000000400047c02 */ /* 0x000fe20008000f00 */
[----:B------:R-:W-:Y:S02]  /*07f0*/  ULOP3.LUT UR5, UR18, 0x1, URZ, 0xc0, !UPT ;  /* 0x0000000112057892 */ /* 0x000fe4000f8ec0ff */
[----:B------:R-:W-:Y:S02]  /*0800*/  MOV R17, UR18 ;  /* 0x0000001200117c02 */ /* 0x000fe40008000f00 */
[----:B------:R-:W-:Y:S01]  /*0810*/  UISETP.NE.U32.AND UP1, UPT, UR5, 0x1, UPT ;  /* 0x000000010500788c */ /* 0x000fe2000bf25070 */
[----:B------:R-:W-:-:S04]  /*0820*/  PLOP3.LUT P1, PT, PT, PT, UP0, 0x80, 0x8 ;  /* 0x000000000008781c */ /* 0x000fc80003f2f008 */
[----:B------:R-:W0:Y:S01]  /*0830*/  @UP0 LDCU.128 UR8, c[0x0][0x380] ;  /* 0x00007000ff0807ac */ /* 0x000e220008000c00 */
[----:B------:R-:W-:Y:S01]  /*0840*/  PLOP3.LUT P0, PT, PT, PT, UP1, 0x80, 0x8 ;  /* 0x000000000008781c */ /* 0x000fe20003f0f018 */
[----:B------:R-:W1:Y:S04]  /*0850*/  @UP0 LDCU.64 UR6, c[0x0][0x380] ;  /* 0x00007000ff0607ac */ /* 0x000e680008000a00 */
[----:B------:R-:W2:Y:S03]  /*0860*/  @!UP1 LDCU.128 UR12, c[0x0][0x380] ;  /* 0x00007000ff0c97ac */ /* 0x000ea60008000c00 */
[C---:B------:R-:W-:Y:S02]  /*0870*/  @P1 IADD3 R3, PT, PT, R2.reuse, UR4, RZ ;  /* 0x0000000402031c10 */ /* 0x040fe4000fffe0ff */
[----:B------:R-:W-:Y:S01]  /*0880*/  @P1 IADD3 R5, P2, PT, R2, UR4, RZ ;  /* 0x0000000402051c10 */ /* 0x000fe2000ff5e0ff */
[----:B------:R-:W-:-:S03]  /*0890*/  @UP0 UIADD3 UR4, UPT, UPT, UR4, 0x2, URZ ;  /* 0x0000000204040890 */ /* 0x000fc6000fffe0ff */
[----:B------:R-:W-:Y:S02]  /*08a0*/  @P1 IADD3.X R8, PT, PT, RZ, RZ, RZ, P2, !PT ;  /* 0x000000ffff081210 */ /* 0x000fe400017fe4ff */
[----:B0-----:R-:W-:Y:S01]  /*08b0*/  MOV R14, UR8 ;  /* 0x00000008000e7c02 */ /* 0x001fe20008000f00 */
[----:B------:R-:W-:Y:S01]  /*08c0*/  IMAD.U32 R6, RZ, RZ, UR10 ;  /* 0x0000000aff067e24 */ /* 0x000fe2000f8e00ff */
        /* <DEDUP_REMOVED lines=26> */
.L_x_6:
[----:B------:R-:W0:Y:S01]  /*0a70*/  LDC.64 R2, c[0x0][0x390] ;  /* 0x0000e400ff027b82 */ /* 0x000e220000000a00 */
[----:B------:R-:W-:-:S04]  /*0a80*/  IMAD R13, R0, UR18, R13 ;  /* 0x00000012000d7c24 */ /* 0x000fc8000f8e020d */
[----:B0-----:R-:W-:-:S05]  /*0a90*/  IMAD.WIDE R2, R13, 0x4, R2 ;  /* 0x000000040d027825 */ /* 0x001fca00078e0202 */
[----:B------:R-:W-:Y:S01]  /*0aa0*/  STG.E desc[UR16][R2.64], R12 ;  /* 0x0000000c02007986 */ /* 0x000fe2000c101910 */
[----:B------:R-:W-:Y:S05]  /*0ab0*/  EXIT ;  /* 0x000000000000794d */ /* 0x000fea0003800000 */
.L_x_10:
        /* <DEDUP_REMOVED lines=12> */
.L_x_12:


//--------------------- .nv.shared.reserved.0     --------------------------
	.section	.nv.shared.reserved.0,"aw",@nobits
	.weak		__nv_reservedSMEM_offset_0_alias
	.size		__nv_reservedSMEM_offset_0_alias, 0, 64
	.other		__nv_reservedSMEM_offset_0_alias,@"STO_CUDA_RESERVED_SHARED STV_DEFAULT"
__nv_reservedSMEM_offset_0_alias:
	.zero		0
	.zero		64


//--------------------- .nv.constant0._Z26matrixMultiplicationKernelPfS_S_i --------------------------
	.section	.nv.constant0._Z26matrixMultiplicationKernelPfS_S_i,"a",@progbits
	.sectionflags	@""
	.align	4
.nv.constant0._Z26matrixMultiplicationKernelPfS_S_i:
	.zero		924


//--------------------- .nv.constant0._Z11matrix_multPfS_S_i --------------------------
	.section	.nv.constant0._Z11matrix_multPfS_S_i,"a",@progbits
	.sectionflags	@""
	.align	4
.nv.constant0._Z11matrix_multPfS_S_i:
	.zero		924


//--------------------- SYMBOLS --------------------------

	.type		.nv.reservedSmem.offset0,@object
	.size		.nv.reservedSmem.offset0,0x4
